	.headerflags	@"EF_CUDA_TEXMODE_UNIFIED EF_CUDA_64BIT_ADDRESS EF_CUDA_ACCELERATORS EF_CUDA_SM90 EF_CUDA_VIRTUAL_SM(EF_CUDA_SM90)"
	.elftype	@"ET_EXEC"


//--------------------- .nv.info                  --------------------------
	.section	.nv.info,"",@"SHT_CUDA_INFO"
	.align	4


	//----- nvinfo : EIATTR_REGCOUNT
	.align		4
        /*0000*/ 	.byte	0x04, 0x2f
        /*0002*/ 	.short	(.L_1 - .L_0)
	.align		4
.L_0:
        /*0004*/ 	.word	index@(triton_per_fused_sort_3)
        /*0008*/ 	.word	0x0000001a


	//----- nvinfo : EIATTR_MIN_STACK_SIZE
	.align		4
.L_1:
        /*000c*/ 	.byte	0x04, 0x12
        /*000e*/ 	.short	(.L_3 - .L_2)
	.align		4
.L_2:
        /*0010*/ 	.word	index@(triton_per_fused_sort_3)
        /*0014*/ 	.word	0x00000000


	//----- nvinfo : EIATTR_FRAME_SIZE
	.align		4
.L_3:
        /*0018*/ 	.byte	0x04, 0x11
        /*001a*/ 	.short	(.L_5 - .L_4)
	.align		4
.L_4:
        /*001c*/ 	.word	index@(triton_per_fused_sort_3)
        /*0020*/ 	.word	0x00000000


	//----- nvinfo : EIATTR_MIN_STACK_SIZE
	.align		4
.L_5:
        /*0024*/ 	.byte	0x04, 0x12
        /*0026*/ 	.short	(.L_7 - .L_6)
	.align		4
.L_6:
        /*0028*/ 	.word	index@(triton_per_fused_sort_3)
        /*002c*/ 	.word	0x00000000
.L_7:


//--------------------- .nv.info.triton_per_fused_sort_3 --------------------------
	.section	.nv.info.triton_per_fused_sort_3,"",@"SHT_CUDA_INFO"
	.sectionflags	@""
	.align	4


	//----- nvinfo : EIATTR_CUDA_API_VERSION
	.align		4
        /*0000*/ 	.byte	0x04, 0x37
        /*0002*/ 	.short	(.L_9 - .L_8)
.L_8:
        /*0004*/ 	.word	0x0000007c


	//----- nvinfo : EIATTR_KPARAM_INFO
	.align		4
.L_9:
        /*0008*/ 	.byte	0x04, 0x17
        /*000a*/ 	.short	(.L_11 - .L_10)
.L_10:
        /*000c*/ 	.word	0x00000000
        /*0010*/ 	.short	0x0002
        /*0012*/ 	.short	0x0010
        /*0014*/ 	.byte	0x00, 0xf0, 0x11, 0x00


	//----- nvinfo : EIATTR_KPARAM_INFO
	.align		4
.L_11:
        /*0018*/ 	.byte	0x04, 0x17
        /*001a*/ 	.short	(.L_13 - .L_12)
.L_12:
        /*001c*/ 	.word	0x00000000
        /*0020*/ 	.short	0x0001
        /*0022*/ 	.short	0x0008
        /*0024*/ 	.byte	0x00, 0xf4, 0x21, 0x00


	//----- nvinfo : EIATTR_KPARAM_INFO
	.align		4
.L_13:
        /*0028*/ 	.byte	0x04, 0x17
        /*002a*/ 	.short	(.L_15 - .L_14)
.L_14:
        /*002c*/ 	.word	0x00000000
        /*0030*/ 	.short	0x0000
        /*0032*/ 	.short	0x0000
        /*0034*/ 	.byte	0x00, 0xf4, 0x21, 0x00


	//----- nvinfo : EIATTR_SPARSE_MMA_MASK
	.align		4
.L_15:
        /*0038*/ 	.byte	0x03, 0x50
        /*003a*/ 	.short	0x0000


	//----- nvinfo : EIATTR_MAXREG_COUNT
	.align		4
        /*003c*/ 	.byte	0x03, 0x1b
        /*003e*/ 	.short	0x00ff


	//----- nvinfo : EIATTR_COOP_GROUP_MASK_REGIDS
	.align		4
        /*0040*/ 	.byte	0x04, 0x29
        /*0042*/ 	.short	(.L_17 - .L_16)


	//   ....[0]....
.L_16:
        /*0044*/ 	.word	0xffffffff


	//   ....[1]....
        /*0048*/ 	.word	0xffffffff


	//   ....[2]....
        /*004c*/ 	.word	0xffffffff


	//   ....[3]....
        /*0050*/ 	.word	0xffffffff


	//   ....[4]....
        /*0054*/ 	.word	0xffffffff


	//   ....[5]....
        /*0058*/ 	.word	0xffffffff


	//   ....[6]....
        /*005c*/ 	.word	0xffffffff


	//   ....[7]....
        /*0060*/ 	.word	0xffffffff


	//   ....[8]....
        /*0064*/ 	.word	0xffffffff


	//   ....[9]....
        /*0068*/ 	.word	0xffffffff


	//   ....[10]....
        /*006c*/ 	.word	0xffffffff


	//   ....[11]....
        /*0070*/ 	.word	0xffffffff


	//   ....[12]....
        /*0074*/ 	.word	0xffffffff


	//   ....[13]....
        /*0078*/ 	.word	0xffffffff


	//   ....[14]....
        /*007c*/ 	.word	0xffffffff


	//   ....[15]....
        /*0080*/ 	.word	0xffffffff


	//   ....[16]....
        /*0084*/ 	.word	0xffffffff


	//   ....[17]....
        /*0088*/ 	.word	0xffffffff


	//----- nvinfo : EIATTR_COOP_GROUP_INSTR_OFFSETS
	.align		4
.L_17:
        /*008c*/ 	.byte	0x04, 0x28
        /*008e*/ 	.short	(.L_19 - .L_18)


	//   ....[0]....
.L_18:
        /*0090*/ 	.word	0x000000e0


	//   ....[1]....
        /*0094*/ 	.word	0x000000f0


	//   ....[2]....
        /*0098*/ 	.word	0x00000190


	//   ....[3]....
        /*009c*/ 	.word	0x000001b0


	//   ....[4]....
        /*00a0*/ 	.word	0x000001d0


	//   ....[5]....
        /*00a4*/ 	.word	0x000001f0


	//   ....[6]....
        /*00a8*/ 	.word	0x000003d0


	//   ....[7]....
        /*00ac*/ 	.word	0x000003f0


	//   ....[8]....
        /*00b0*/ 	.word	0x00000400


	//   ....[9]....
        /*00b4*/ 	.word	0x00000410


	//   ....[10]....
        /*00b8*/ 	.word	0x00000420


	//   ....[11]....
        /*00bc*/ 	.word	0x00000430


	//   ....[12]....
        /*00c0*/ 	.word	0x000005d0


	//   ....[13]....
        /*00c4*/ 	.word	0x00000600


	//   ....[14]....
        /*00c8*/ 	.word	0x00000620


	//   ....[15]....
        /*00cc*/ 	.word	0x00000630


	//   ....[16]....
        /*00d0*/ 	.word	0x00000640


	//   ....[17]....
        /*00d4*/ 	.word	0x00000650


	//----- nvinfo : EIATTR_EXIT_INSTR_OFFSETS
	.align		4
.L_19:
        /*00d8*/ 	.byte	0x04, 0x1c
        /*00da*/ 	.short	(.L_21 - .L_20)


	//   ....[0]....
.L_20:
        /*00dc*/ 	.word	0x00000770


	//   ....[1]....
        /*00e0*/ 	.word	0x00000790


	//----- nvinfo : EIATTR_REQNTID
	.align		4
.L_21:
        /*00e4*/ 	.byte	0x04, 0x10
        /*00e6*/ 	.short	(.L_23 - .L_22)
.L_22:
        /*00e8*/ 	.word	0x00000040
        /*00ec*/ 	.word	0x00000001
        /*00f0*/ 	.word	0x00000001


	//----- nvinfo : EIATTR_CBANK_PARAM_SIZE
	.align		4
.L_23:
        /*00f4*/ 	.byte	0x03, 0x19
        /*00f6*/ 	.short	0x0014


	//----- nvinfo : EIATTR_PARAM_CBANK
	.align		4
        /*00f8*/ 	.byte	0x04, 0x0a
        /*00fa*/ 	.short	(.L_25 - .L_24)
	.align		4
.L_24:
        /*00fc*/ 	.word	index@(.nv.constant0.triton_per_fused_sort_3)
        /*0100*/ 	.short	0x0210
        /*0102*/ 	.short	0x0014


	//----- nvinfo : EIATTR_SW_WAR
	.align		4
.L_25:
        /*0104*/ 	.byte	0x04, 0x36
        /*0106*/ 	.short	(.L_27 - .L_26)
.L_26:
        /*0108*/ 	.word	0x00000008
.L_27:


//--------------------- .nv.callgraph             --------------------------
	.section	.nv.callgraph,"",@"SHT_CUDA_CALLGRAPH"
	.align	4
	.sectionentsize	8
	.align		4
        /*0000*/ 	.word	0x00000000
	.align		4
        /*0004*/ 	.word	0xffffffff
	.align		4
        /*0008*/ 	.word	0x00000000
	.align		4
        /*000c*/ 	.word	0xfffffffe
	.align		4
        /*0010*/ 	.word	0x00000000
	.align		4
        /*0014*/ 	.word	0xfffffffd
	.align		4
        /*0018*/ 	.word	0x00000000
	.align		4
        /*001c*/ 	.word	0xfffffffc


//--------------------- .text.triton_per_fused_sort_3 --------------------------
	.section	.text.triton_per_fused_sort_3,"ax",@progbits
	.align	128
        .global         triton_per_fused_sort_3
        .type           triton_per_fused_sort_3,@function
        .size           triton_per_fused_sort_3,(.L_x_1 - triton_per_fused_sort_3)
        .other          triton_per_fused_sort_3,@"STO_CUDA_ENTRY STV_DEFAULT"
triton_per_fused_sort_3:
.text.triton_per_fused_sort_3:
[----:B------:R-:W0:Y:S01]  /*0000*/  LDC R1, c[0x0][0x28] ;  /* 0x00000a00ff017b82 */ /* 0x000e220000000800 */
[----:B------:R-:W1:Y:S07]  /*0010*/  S2R R2, SR_TID.X ;  /* 0x0000000000027919 */ /* 0x000e6e0000002100 */
[----:B------:R-:W2:Y:S01]  /*0020*/  LDC.64 R4, c[0x0][0x210] ;  /* 0x00008400ff047b82 */ /* 0x000ea20000000a00 */
[----:B------:R-:W-:Y:S01]  /*0030*/  ULDC.64 UR4, c[0x0][0x208] ;  /* 0x0000820000047ab9 */ /* 0x000fe20000000a00 */
[----:B-1----:R-:W-:-:S05]  /*0040*/  LOP3.LUT R0, R2, 0x3, RZ, 0xc0, !PT ;  /* 0x0000000302007812 */ /* 0x002fca00078ec0ff */
[----:B--2---:R-:W-:-:S06]  /*0050*/  IMAD.WIDE.U32 R4, R0, 0x8, R4 ;  /* 0x0000000800047825 */ /* 0x004fcc00078e0004 */
[----:B------:R-:W2:Y:S01]  /*0060*/  LDG.E.64 R4, desc[UR4][R4.64] ;  /* 0x0000000404047981 */ /* 0x000ea2000c1e1b00 */
[----:B------:R-:W-:Y:S02]  /*0070*/  LOP3.LUT R13, R2, 0x1, RZ, 0xc, !PT ;  /* 0x00000001020d7812 */ /* 0x000fe400078e0cff */
[----:B------:R-:W-:Y:S02]  /*0080*/  LOP3.LUT R7, R2, 0x1, RZ, 0xc0, !PT ;  /* 0x0000000102077812 */ /* 0x000fe400078ec0ff */
[----:B------:R-:W-:-:S03]  /*0090*/  PRMT R3, R13, 0x9910, RZ ;  /* 0x000099100d037816 */ /* 0x000fc600000000ff */
[----:B------:R-:W-:Y:S02]  /*00a0*/  IMAD R18, R7, R0, RZ ;  /* 0x0000000007127224 */ /* 0x000fe400078e02ff */
[----:B------:R-:W-:-:S03]  /*00b0*/  IMAD R12, R0, R3, RZ ;  /* 0x00000003000c7224 */ /* 0x000fc600078e02ff */
[----:B------:R-:W-:Y:S02]  /*00c0*/  LOP3.LUT R20, R18, 0xffff, RZ, 0xc0, !PT ;  /* 0x0000ffff12147812 */ /* 0x000fe400078ec0ff */
[----:B------:R-:W-:-:S03]  /*00d0*/  LOP3.LUT R16, R12, 0xffff, RZ, 0xc0, !PT ;  /* 0x0000ffff0c107812 */ /* 0x000fc600078ec0ff */
[----:B------:R-:W1:Y:S04]  /*00e0*/  SHFL.BFLY PT, R23, R20, 0x1, 0x1f ;  /* 0x0c201f0014177f89 */ /* 0x000e6800000e0000 */
[----:B------:R-:W3:Y:S01]  /*00f0*/  SHFL.BFLY PT, R21, R16, 0x1, 0x1f ;  /* 0x0c201f0010157f89 */ /* 0x000ee200000e0000 */
[----:B-1----:R-:W-:Y:S02]  /*0100*/  IMAD.IADD R18, R18, 0x1, R23 ;  /* 0x0000000112127824 */ /* 0x002fe400078e0217 */
[----:B---3--:R-:W-:-:S05]  /*0110*/  IMAD.IADD R21, R12, 0x1, R21 ;  /* 0x000000010c157824 */ /* 0x008fca00078e0215 */
[----:B------:R-:W-:Y:S01]  /*0120*/  LOP3.LUT R18, R18, R21, RZ, 0x3c, !PT ;  /* 0x0000001512127212 */ /* 0x000fe200078e3cff */
[C---:B--2---:R-:W-:Y:S02]  /*0130*/  IMAD R15, R5.reuse, R13, RZ ;  /* 0x0000000d050f7224 */ /* 0x044fe400078e02ff */
[----:B------:R-:W-:Y:S02]  /*0140*/  IMAD R17, R5, R7, RZ ;  /* 0x0000000705117224 */ /* 0x000fe400078e02ff */
[----:B------:R-:W-:-:S04]  /*0150*/  IMAD.WIDE.U32 R10, R4, R13, RZ ;  /* 0x0000000d040a7225 */ /* 0x000fc800078e00ff */
[----:B------:R-:W-:-:S04]  /*0160*/  IMAD.WIDE.U32 R8, R4, R7, RZ ;  /* 0x0000000704087225 */ /* 0x000fc800078e00ff */
[----:B------:R-:W-:Y:S02]  /*0170*/  IMAD.IADD R11, R11, 0x1, R15 ;  /* 0x000000010b0b7824 */ /* 0x000fe400078e020f */
[----:B------:R-:W-:Y:S01]  /*0180*/  IMAD.IADD R6, R9, 0x1, R17 ;  /* 0x0000000109067824 */ /* 0x000fe200078e0211 */
[----:B------:R-:W1:Y:S01]  /*0190*/  SHFL.BFLY PT, R15, R10, 0x1, 0x1f ;  /* 0x0c201f000a0f7f89 */ /* 0x000e6200000e0000 */
[----:B------:R-:W-:-:S03]  /*01a0*/  SHF.R.U32.HI R9, RZ, 0x1, R2 ;  /* 0x00000001ff097819 */ /* 0x000fc60000011602 */
[----:B------:R-:W2:Y:S01]  /*01b0*/  SHFL.BFLY PT, R17, R8, 0x1, 0x1f ;  /* 0x0c201f0008117f89 */ /* 0x000ea200000e0000 */
[----:B------:R-:W-:-:S03]  /*01c0*/  LOP3.LUT R9, R9, 0x1, RZ, 0xc0, !PT ;  /* 0x0000000109097812 */ /* 0x000fc600078ec0ff */
[----:B------:R-:W3:Y:S01]  /*01d0*/  SHFL.BFLY PT, R14, R11, 0x1, 0x1f ;  /* 0x0c201f000b0e7f89 */ /* 0x000ee200000e0000 */
[----:B------:R-:W-:-:S03]  /*01e0*/  ISETP.NE.U32.AND P0, PT, R9, 0x1, PT ;  /* 0x000000010900780c */ /* 0x000fc60003f05070 */
[----:B------:R-:W4:Y:S01]  /*01f0*/  SHFL.BFLY PT, R19, R6, 0x1, 0x1f ;  /* 0x0c201f0006137f89 */ /* 0x000f2200000e0000 */
[----:B-1----:R-:W-:Y:S02]  /*0200*/  IADD3 R22, P1, R15, R10, RZ ;  /* 0x0000000a0f167210 */ /* 0x002fe40007f3e0ff */
[----:B--2---:R-:W-:Y:S02]  /*0210*/  IADD3 R17, P2, R17, R8, RZ ;  /* 0x0000000811117210 */ /* 0x004fe40007f5e0ff */
[----:B------:R-:W-:Y:S01]  /*0220*/  SHF.R.U32.HI R8, RZ, 0x1, R2 ;  /* 0x00000001ff087819 */ /* 0x000fe20000011602 */
[----:B---3--:R-:W-:Y:S01]  /*0230*/  IMAD.X R14, R14, 0x1, R11, P1 ;  /* 0x000000010e0e7824 */ /* 0x008fe200008e060b */
[----:B------:R-:W-:Y:S02]  /*0240*/  ISETP.LE.U32.AND P1, PT, R22, R17, PT ;  /* 0x000000111600720c */ /* 0x000fe40003f23070 */
[----:B------:R-:W-:Y:S01]  /*0250*/  SGXT.U32 R8, R8, 0x1 ;  /* 0x000000010808781a */ /* 0x000fe20000000000 */
[----:B----4-:R-:W-:Y:S01]  /*0260*/  IMAD.X R19, R19, 0x1, R6, P2 ;  /* 0x0000000113137824 */ /* 0x010fe200010e0606 */
[----:B------:R-:W-:-:S02]  /*0270*/  LOP3.LUT R11, R17, R22, RZ, 0x3c, !PT ;  /* 0x00000016110b7212 */ /* 0x000fc400078e3cff */
[----:B------:R-:W-:Y:S02]  /*0280*/  LOP3.LUT R16, R8, 0x1, RZ, 0x3c, !PT ;  /* 0x0000000108107812 */ /* 0x000fe400078e3cff */
[----:B------:R-:W-:Y:S02]  /*0290*/  ISETP.LE.XOR.EX P0, PT, R14, R19, !P0, P1 ;  /* 0x000000130e00720c */ /* 0x000fe40004703b10 */
[----:B------:R-:W-:Y:S02]  /*02a0*/  LOP3.LUT R15, R19, R14, RZ, 0x3c, !PT ;  /* 0x0000000e130f7212 */ /* 0x000fe400078e3cff */
[----:B------:R-:W-:Y:S02]  /*02b0*/  SEL R9, R18, RZ, !P0 ;  /* 0x000000ff12097207 */ /* 0x000fe40004000000 */
[----:B------:R-:W-:Y:S02]  /*02c0*/  SEL R15, R15, RZ, !P0 ;  /* 0x000000ff0f0f7207 */ /* 0x000fe40004000000 */
[----:B------:R-:W-:-:S02]  /*02d0*/  SEL R11, R11, RZ, !P0 ;  /* 0x000000ff0b0b7207 */ /* 0x000fc40004000000 */
[----:B------:R-:W-:Y:S02]  /*02e0*/  LOP3.LUT R10, R9, 0x3, R2, 0x78, !PT ;  /* 0x00000003090a7812 */ /* 0x000fe400078e7802 */
[----:B------:R-:W-:Y:S02]  /*02f0*/  LOP3.LUT R6, R15, R5, RZ, 0x3c, !PT ;  /* 0x000000050f067212 */ /* 0x000fe400078e3cff */
[----:B------:R-:W-:Y:S02]  /*0300*/  PRMT R12, R16, 0x9910, RZ ;  /* 0x00009910100c7816 */ /* 0x000fe400000000ff */
[----:B------:R-:W-:Y:S01]  /*0310*/  LOP3.LUT R11, R11, R4, RZ, 0x3c, !PT ;  /* 0x000000040b0b7212 */ /* 0x000fe200078e3cff */
[----:B------:R-:W-:Y:S01]  /*0320*/  IMAD R17, R6, R16, RZ ;  /* 0x0000001006117224 */ /* 0x000fe200078e02ff */
[----:B------:R-:W-:Y:S01]  /*0330*/  PRMT R15, R10, 0x9910, RZ ;  /* 0x000099100a0f7816 */ /* 0x000fe200000000ff */
[----:B------:R-:W-:Y:S01]  /*0340*/  IMAD R21, R6, R8, RZ ;  /* 0x0000000806157224 */ /* 0x000fe200078e02ff */
[----:B------:R-:W-:Y:S01]  /*0350*/  PRMT R14, R8, 0x9910, RZ ;  /* 0x00009910080e7816 */ /* 0x000fe200000000ff */
[----:B------:R-:W-:-:S04]  /*0360*/  IMAD.WIDE.U32 R4, R11, R16, RZ ;  /* 0x000000100b047225 */ /* 0x000fc800078e00ff */
[----:B------:R-:W-:Y:S02]  /*0370*/  IMAD R12, R12, R15, RZ ;  /* 0x0000000f0c0c7224 */ /* 0x000fe400078e02ff */
[----:B------:R-:W-:-:S04]  /*0380*/  IMAD.WIDE.U32 R8, R11, R8, RZ ;  /* 0x000000080b087225 */ /* 0x000fc800078e00ff */
[----:B------:R-:W-:Y:S02]  /*0390*/  IMAD R14, R15, R14, RZ ;  /* 0x0000000e0f0e7224 */ /* 0x000fe400078e02ff */
[----:B------:R-:W-:Y:S01]  /*03a0*/  IMAD.IADD R22, R5, 0x1, R17 ;  /* 0x0000000105167824 */ /* 0x000fe200078e0211 */
[----:B------:R-:W-:Y:S01]  /*03b0*/  LOP3.LUT R17, R12, 0xffff, RZ, 0xc0, !PT ;  /* 0x0000ffff0c117812 */ /* 0x000fe200078ec0ff */
[----:B------:R-:W-:Y:S01]  /*03c0*/  IMAD.IADD R21, R9, 0x1, R21 ;  /* 0x0000000109157824 */ /* 0x000fe200078e0215 */
[----:B------:R-:W1:Y:S01]  /*03d0*/  SHFL.BFLY PT, R5, R4, 0x2, 0x1f ;  /* 0x0c401f0004057f89 */ /* 0x000e6200000e0000 */
[----:B------:R-:W-:-:S03]  /*03e0*/  LOP3.LUT R18, R14, 0xffff, RZ, 0xc0, !PT ;  /* 0x0000ffff0e127812 */ /* 0x000fc600078ec0ff */
[----:B------:R-:W2:Y:S04]  /*03f0*/  SHFL.BFLY PT, R15, R8, 0x2, 0x1f ;  /* 0x0c401f00080f7f89 */ /* 0x000ea800000e0000 */
[----:B------:R-:W3:Y:S04]  /*0400*/  SHFL.BFLY PT, R9, R22, 0x2, 0x1f ;  /* 0x0c401f0016097f89 */ /* 0x000ee800000e0000 */
[----:B------:R-:W4:Y:S04]  /*0410*/  SHFL.BFLY PT, R16, R21, 0x2, 0x1f ;  /* 0x0c401f0015107f89 */ /* 0x000f2800000e0000 */
[----:B------:R-:W5:Y:S04]  /*0420*/  SHFL.BFLY PT, R17, R17, 0x2, 0x1f ;  /* 0x0c401f0011117f89 */ /* 0x000f6800000e0000 */
[----:B------:R-:W5:Y:S01]  /*0430*/  SHFL.BFLY PT, R19, R18, 0x2, 0x1f ;  /* 0x0c401f0012137f89 */ /* 0x000f6200000e0000 */
[----:B-1----:R-:W-:-:S02]  /*0440*/  IADD3 R20, P0, R5, R4, RZ ;  /* 0x0000000405147210 */ /* 0x002fc40007f1e0ff */
[----:B--2---:R-:W-:-:S03]  /*0450*/  IADD3 R15, P1, R15, R8, RZ ;  /* 0x000000080f0f7210 */ /* 0x004fc60007f3e0ff */
[----:B---3--:R-:W-:Y:S01]  /*0460*/  IMAD.X R9, R9, 0x1, R22, P0 ;  /* 0x0000000109097824 */ /* 0x008fe200000e0616 */
[CC--:B------:R-:W-:Y:S02]  /*0470*/  ISETP.GT.U32.AND P0, PT, R20.reuse, R15.reuse, PT ;  /* 0x0000000f1400720c */ /* 0x0c0fe40003f04070 */
[----:B------:R-:W-:Y:S01]  /*0480*/  LOP3.LUT R8, R20, R15, RZ, 0x3c, !PT ;  /* 0x0000000f14087212 */ /* 0x000fe200078e3cff */
[----:B----4-:R-:W-:Y:S02]  /*0490*/  IMAD.X R16, R16, 0x1, R21, P1 ;  /* 0x0000000110107824 */ /* 0x010fe400008e0615 */
[----:B-----5:R-:W-:-:S03]  /*04a0*/  IMAD.IADD R12, R12, 0x1, R17 ;  /* 0x000000010c0c7824 */ /* 0x020fc600078e0211 */
[CC--:B------:R-:W-:Y:S02]  /*04b0*/  ISETP.GT.AND.EX P0, PT, R9.reuse, R16.reuse, PT, P0 ;  /* 0x000000100900720c */ /* 0x0c0fe40003f04300 */
[----:B------:R-:W-:Y:S01]  /*04c0*/  LOP3.LUT R9, R9, R16, RZ, 0x3c, !PT ;  /* 0x0000001009097212 */ /* 0x000fe200078e3cff */
[----:B0-----:R-:W-:Y:S01]  /*04d0*/  IMAD.IADD R19, R14, 0x1, R19 ;  /* 0x000000010e137824 */ /* 0x001fe200078e0213 */
[----:B------:R-:W-:Y:S02]  /*04e0*/  SEL R8, R8, RZ, P0 ;  /* 0x000000ff08087207 */ /* 0x000fe40000000000 */
[----:B------:R-:W-:Y:S02]  /*04f0*/  SEL R9, R9, RZ, P0 ;  /* 0x000000ff09097207 */ /* 0x000fe40000000000 */
[----:B------:R-:W-:Y:S02]  /*0500*/  LOP3.LUT R12, R19, R12, RZ, 0x3c, !PT ;  /* 0x0000000c130c7212 */ /* 0x000fe400078e3cff */
[----:B------:R-:W-:-:S02]  /*0510*/  LOP3.LUT R8, R8, R11, RZ, 0x3c, !PT ;  /* 0x0000000b08087212 */ /* 0x000fc400078e3cff */
[----:B------:R-:W-:Y:S02]  /*0520*/  SEL R5, R12, RZ, P0 ;  /* 0x000000ff0c057207 */ /* 0x000fe40000000000 */
[----:B------:R-:W-:Y:S02]  /*0530*/  LOP3.LUT R12, R9, R6, RZ, 0x3c, !PT ;  /* 0x00000006090c7212 */ /* 0x000fe400078e3cff */
[----:B------:R-:W-:Y:S01]  /*0540*/  LOP3.LUT R10, R5, R10, RZ, 0x3c, !PT ;  /* 0x0000000a050a7212 */ /* 0x000fe200078e3cff */
[----:B------:R-:W-:-:S03]  /*0550*/  IMAD.WIDE.U32 R4, R8, R13, RZ ;  /* 0x0000000d08047225 */ /* 0x000fc600078e00ff */
[----:B------:R-:W-:Y:S01]  /*0560*/  PRMT R6, R10, 0x9910, RZ ;  /* 0x000099100a067816 */ /* 0x000fe200000000ff */
[C---:B------:R-:W-:Y:S02]  /*0570*/  IMAD R15, R12.reuse, R13, RZ ;  /* 0x0000000d0c0f7224 */ /* 0x040fe400078e02ff */
[-C--:B------:R-:W-:Y:S02]  /*0580*/  IMAD R17, R12, R7.reuse, RZ ;  /* 0x000000070c117224 */ /* 0x080fe400078e02ff */
[----:B------:R-:W-:Y:S02]  /*0590*/  IMAD R13, R7, R6, RZ ;  /* 0x00000006070d7224 */ /* 0x000fe400078e02ff */
[----:B------:R-:W-:-:S03]  /*05a0*/  IMAD.WIDE.U32 R8, R8, R7, RZ ;  /* 0x0000000708087225 */ /* 0x000fc600078e00ff */
[----:B------:R-:W-:Y:S01]  /*05b0*/  LOP3.LUT R14, R13, 0xffff, RZ, 0xc0, !PT ;  /* 0x0000ffff0d0e7812 */ /* 0x000fe200078ec0ff */
[----:B------:R-:W-:Y:S01]  /*05c0*/  IMAD R11, R3, R6, RZ ;  /* 0x00000006030b7224 */ /* 0x000fe200078e02ff */
[----:B------:R-:W0:Y:S01]  /*05d0*/  SHFL.BFLY PT, R7, R8, 0x1, 0x1f ;  /* 0x0c201f0008077f89 */ /* 0x000e2200000e0000 */
[----:B------:R-:W-:Y:S02]  /*05e0*/  IMAD.IADD R18, R5, 0x1, R15 ;  /* 0x0000000105127824 */ /* 0x000fe400078e020f */
[----:B------:R-:W-:Y:S01]  /*05f0*/  IMAD.IADD R15, R9, 0x1, R17 ;  /* 0x00000001090f7824 */ /* 0x000fe200078e0211 */
[----:B------:R-:W1:Y:S01]  /*0600*/  SHFL.BFLY PT, R3, R4, 0x1, 0x1f ;  /* 0x0c201f0004037f89 */ /* 0x000e6200000e0000 */
[----:B------:R-:W-:-:S03]  /*0610*/  LOP3.LUT R9, R11, 0xffff, RZ, 0xc0, !PT ;  /* 0x0000ffff0b097812 */ /* 0x000fc600078ec0ff */
[----:B------:R-:W2:Y:S04]  /*0620*/  SHFL.BFLY PT, R5, R18, 0x1, 0x1f ;  /* 0x0c201f0012057f89 */ /* 0x000ea800000e0000 */
[----:B------:R-:W3:Y:S04]  /*0630*/  SHFL.BFLY PT, R6, R15, 0x1, 0x1f ;  /* 0x0c201f000f067f89 */ /* 0x000ee800000e0000 */
[----:B------:R-:W4:Y:S04]  /*0640*/  SHFL.BFLY PT, R12, R9, 0x1, 0x1f ;  /* 0x0c201f00090c7f89 */ /* 0x000f2800000e0000 */
[----:B------:R-:W5:Y:S01]  /*0650*/  SHFL.BFLY PT, R14, R14, 0x1, 0x1f ;  /* 0x0c201f000e0e7f89 */ /* 0x000f6200000e0000 */
[----:B0-----:R-:W-:-:S02]  /*0660*/  IADD3 R7, P2, R7, R8, RZ ;  /* 0x0000000807077210 */ /* 0x001fc40007f5e0ff */
[----:B-1----:R-:W-:-:S04]  /*0670*/  IADD3 R16, P1, R3, R4, RZ ;  /* 0x0000000403107210 */ /* 0x002fc80007f3e0ff */
[----:B------:R-:W-:Y:S01]  /*0680*/  ISETP.GT.U32.AND P0, PT, R16, R7, PT ;  /* 0x000000071000720c */ /* 0x000fe20003f04070 */
[----:B--2---:R-:W-:Y:S02]  /*0690*/  IMAD.X R3, R5, 0x1, R18, P1 ;  /* 0x0000000105037824 */ /* 0x004fe400008e0612 */
[----:B------:R-:W0:Y:S01]  /*06a0*/  LDC.64 R4, c[0x0][0x218] ;  /* 0x00008600ff047b82 */ /* 0x000e220000000a00 */
[----:B---3--:R-:W-:Y:S02]  /*06b0*/  IMAD.X R6, R6, 0x1, R15, P2 ;  /* 0x0000000106067824 */ /* 0x008fe400010e060f */
[----:B----4-:R-:W-:-:S03]  /*06c0*/  IMAD.IADD R12, R11, 0x1, R12 ;  /* 0x000000010b0c7824 */ /* 0x010fc600078e020c */
[----:B------:R-:W-:Y:S01]  /*06d0*/  ISETP.GT.AND.EX P0, PT, R3, R6, PT, P0 ;  /* 0x000000060300720c */ /* 0x000fe20003f04300 */
[----:B-----5:R-:W-:-:S05]  /*06e0*/  IMAD.IADD R13, R13, 0x1, R14 ;  /* 0x000000010d0d7824 */ /* 0x020fca00078e020e */
[----:B------:R-:W-:-:S04]  /*06f0*/  LOP3.LUT R12, R13, R12, RZ, 0x3c, !PT ;  /* 0x0000000c0d0c7212 */ /* 0x000fc800078e3cff */
[----:B------:R-:W-:Y:S02]  /*0700*/  SEL R3, R12, RZ, P0 ;  /* 0x000000ff0c037207 */ /* 0x000fe40000000000 */
[----:B------:R-:W-:Y:S02]  /*0710*/  LOP3.LUT P0, RZ, R2, 0x3c, RZ, 0xc0, !PT ;  /* 0x0000003c02ff7812 */ /* 0x000fe4000780c0ff */
[----:B------:R-:W-:Y:S01]  /*0720*/  LOP3.LUT R3, R3, R10, RZ, 0x3c, !PT ;  /* 0x0000000a03037212 */ /* 0x000fe200078e3cff */
[----:B0-----:R-:W-:-:S03]  /*0730*/  IMAD.WIDE.U32 R4, R0, 0x8, R4 ;  /* 0x0000000800047825 */ /* 0x001fc600078e0004 */
[----:B------:R-:W-:-:S05]  /*0740*/  PRMT R3, R3, 0x9910, RZ ;  /* 0x0000991003037816 */ /* 0x000fca00000000ff */
[----:B------:R-:W-:-:S05]  /*0750*/  IMAD.MOV.U32 R2, RZ, RZ, R3 ;  /* 0x000000ffff027224 */ /* 0x000fca00078e0003 */
[----:B------:R-:W-:Y:S01]  /*0760*/  SHF.R.S32.HI R3, RZ, 0x1f, R2 ;  /* 0x0000001fff037819 */ /* 0x000fe20000011402 */
[----:B------:R-:W-:Y:S06]  /*0770*/  @P0 EXIT ;  /* 0x000000000000094d */ /* 0x000fec0003800000 */
[----:B------:R-:W-:Y:S01]  /*0780*/  STG.E.64 desc[UR4][R4.64], R2 ;  /* 0x0000000204007986 */ /* 0x000fe2000c101b04 */
[----:B------:R-:W-:Y:S05]  /*0790*/  EXIT ;  /* 0x000000000000794d */ /* 0x000fea0003800000 */
.L_x_0:
[----:B------:R-:W-:-:S00]  /*07a0*/  BRA `(.L_x_0) ;  /* 0xfffffffc00fc7947 */ /* 0x000fc0000383ffff */
[----:B------:R-:W-:-:S00]  /*07b0*/  NOP ;  /* 0x0000000000007918 */ /* 0x000fc00000000000 */
        /* <DEDUP_REMOVED lines=12> */
.L_x_1:


//--------------------- .nv.constant0.triton_per_fused_sort_3 --------------------------
	.section	.nv.constant0.triton_per_fused_sort_3,"a",@progbits
	.sectionflags	@""
	.align	4
.nv.constant0.triton_per_fused_sort_3:
	.zero		548
